//
// Generated by NVIDIA NVVM Compiler
//
// Compiler Build ID: CL-36424714
// Cuda compilation tools, release 13.0, V13.0.88
// Based on NVVM 20.0.0
//

.version 9.0
.target sm_100
.address_size 64

	// .globl	_Z13evolve_kerneliiPKfPfiifff
// _ZZ13evolve_kerneliiPKfPfiifffE4s_Tn has been demoted

.visible .entry _Z13evolve_kerneliiPKfPfiifff(
	.param .u32 _Z13evolve_kerneliiPKfPfiifff_param_0,
	.param .u32 _Z13evolve_kerneliiPKfPfiifff_param_1,
	.param .u64 .ptr .align 1 _Z13evolve_kerneliiPKfPfiifff_param_2,
	.param .u64 .ptr .align 1 _Z13evolve_kerneliiPKfPfiifff_param_3,
	.param .u32 _Z13evolve_kerneliiPKfPfiifff_param_4,
	.param .u32 _Z13evolve_kerneliiPKfPfiifff_param_5,
	.param .f32 _Z13evolve_kerneliiPKfPfiifff_param_6,
	.param .f32 _Z13evolve_kerneliiPKfPfiifff_param_7,
	.param .f32 _Z13evolve_kerneliiPKfPfiifff_param_8
)
{
	.reg .pred 	%p<27>;
	.reg .b32 	%r<38>;
	.reg .b32 	%f<19>;
	.reg .b64 	%rd<20>;
	.reg .b64 	%fd<8>;
	// demoted variable
	.shared .align 4 .b8 _ZZ13evolve_kerneliiPKfPfiifffE4s_Tn[1296];
	ld.param.u32 	%r17, [_Z13evolve_kerneliiPKfPfiifff_param_0];
	ld.param.u32 	%r18, [_Z13evolve_kerneliiPKfPfiifff_param_1];
	ld.param.u64 	%rd3, [_Z13evolve_kerneliiPKfPfiifff_param_2];
	ld.param.u64 	%rd2, [_Z13evolve_kerneliiPKfPfiifff_param_3];
	ld.param.u32 	%r15, [_Z13evolve_kerneliiPKfPfiifff_param_4];
	ld.param.u32 	%r16, [_Z13evolve_kerneliiPKfPfiifff_param_5];
	ld.param.f32 	%f1, [_Z13evolve_kerneliiPKfPfiifff_param_6];
	ld.param.f32 	%f2, [_Z13evolve_kerneliiPKfPfiifff_param_7];
	ld.param.f32 	%f3, [_Z13evolve_kerneliiPKfPfiifff_param_8];
	cvta.to.global.u64 	%rd1, %rd3;
	mov.u32 	%r1, %tid.x;
	mov.u32 	%r19, %ctaid.x;
	mov.u32 	%r2, %ntid.x;
	mul.lo.s32 	%r3, %r19, %r2;
	add.s32 	%r20, %r3, %r1;
	add.s32 	%r4, %r20, %r17;
	mov.u32 	%r5, %tid.y;
	mov.u32 	%r21, %ctaid.y;
	mov.u32 	%r6, %ntid.y;
	mul.lo.s32 	%r7, %r21, %r6;
	add.s32 	%r22, %r7, %r5;
	add.s32 	%r8, %r22, %r18;
	add.s32 	%r9, %r1, 1;
	mul.lo.s32 	%r10, %r16, %r4;
	add.s32 	%r11, %r10, %r8;
	mul.wide.s32 	%rd4, %r11, 4;
	add.s64 	%rd5, %rd1, %rd4;
	ld.global.f32 	%f4, [%rd5];
	mad.lo.s32 	%r23, %r1, 18, %r5;
	shl.b32 	%r24, %r23, 2;
	mov.u32 	%r25, _ZZ13evolve_kerneliiPKfPfiifffE4s_Tn;
	add.s32 	%r26, %r24, %r25;
	add.s32 	%r12, %r26, 72;
	st.shared.f32 	[%r26+76], %f4;
	setp.ne.s32 	%p1, %r5, 0;
	setp.eq.s32 	%p2, %r4, 0;
	or.pred  	%p3, %p1, %p2;
	setp.ge.s32 	%p4, %r4, %r16;
	mad.lo.s32 	%r27, %r1, 72, %r25;
	add.s32 	%r13, %r27, 72;
	or.pred  	%p5, %p3, %p4;
	@%p5 bra 	$L__BB0_2;
	cvt.s64.s32 	%rd6, %r10;
	cvt.u64.u32 	%rd7, %r7;
	add.s64 	%rd8, %rd7, %rd6;
	shl.b64 	%rd9, %rd8, 2;
	add.s64 	%rd10, %rd1, %rd9;
	ld.global.f32 	%f5, [%rd10+-4];
	st.shared.f32 	[%r13], %f5;
$L__BB0_2:
	setp.ge.s32 	%p6, %r4, %r16;
	setp.eq.s32 	%p7, %r4, 0;
	setp.ne.s32 	%p8, %r5, 15;
	or.pred  	%p9, %p8, %p7;
	or.pred  	%p10, %p9, %p6;
	@%p10 bra 	$L__BB0_4;
	add.s32 	%r28, %r7, %r6;
	add.s32 	%r29, %r10, %r28;
	mul.wide.s32 	%rd11, %r29, 4;
	add.s64 	%rd12, %rd1, %rd11;
	ld.global.f32 	%f6, [%rd12];
	st.shared.f32 	[%r13+68], %f6;
$L__BB0_4:
	setp.ne.s32 	%p11, %r1, 0;
	setp.eq.s32 	%p12, %r8, 0;
	or.pred  	%p13, %p11, %p12;
	setp.ge.s32 	%p14, %r8, %r16;
	shl.b32 	%r30, %r5, 2;
	add.s32 	%r14, %r25, %r30;
	or.pred  	%p15, %p13, %p14;
	@%p15 bra 	$L__BB0_6;
	add.s32 	%r32, %r3, -1;
	mad.lo.s32 	%r33, %r16, %r32, %r8;
	mul.wide.s32 	%rd13, %r33, 4;
	add.s64 	%rd14, %rd1, %rd13;
	ld.global.f32 	%f7, [%rd14];
	st.shared.f32 	[%r14+4], %f7;
$L__BB0_6:
	setp.ge.s32 	%p16, %r8, %r16;
	setp.eq.s32 	%p17, %r8, 0;
	setp.ne.s32 	%p18, %r9, 16;
	or.pred  	%p19, %p18, %p17;
	or.pred  	%p20, %p19, %p16;
	@%p20 bra 	$L__BB0_8;
	add.s32 	%r34, %r3, %r2;
	mad.lo.s32 	%r35, %r34, %r16, %r8;
	mul.wide.s32 	%rd15, %r35, 4;
	add.s64 	%rd16, %rd1, %rd15;
	ld.global.f32 	%f8, [%rd16];
	st.shared.f32 	[%r14+1228], %f8;
$L__BB0_8:
	bar.sync 	0;
	setp.lt.s32 	%p21, %r4, 1;
	add.s32 	%r36, %r15, -1;
	setp.ge.s32 	%p22, %r4, %r36;
	or.pred  	%p23, %p21, %p22;
	@%p23 bra 	$L__BB0_11;
	setp.lt.s32 	%p24, %r8, 1;
	add.s32 	%r37, %r16, -1;
	setp.ge.s32 	%p25, %r8, %r37;
	or.pred  	%p26, %p24, %p25;
	@%p26 bra 	$L__BB0_11;
	ld.shared.f32 	%f9, [%r12+4];
	ld.shared.f32 	%f10, [%r12+-68];
	ld.shared.f32 	%f11, [%r12];
	ld.shared.f32 	%f12, [%r12+76];
	ld.shared.f32 	%f13, [%r12+8];
	cvt.f64.f32 	%fd1, %f9;
	mul.f32 	%f14, %f1, %f3;
	cvt.f64.f32 	%fd2, %f14;
	add.f32 	%f15, %f10, %f12;
	add.f32 	%f16, %f11, %f15;
	add.f32 	%f17, %f13, %f16;
	cvt.f64.f32 	%fd3, %f17;
	fma.rn.f64 	%fd4, %fd1, 0dC010000000000000, %fd3;
	cvt.f64.f32 	%fd5, %f2;
	div.rn.f64 	%fd6, %fd4, %fd5;
	fma.rn.f64 	%fd7, %fd6, %fd2, %fd1;
	cvt.rn.f32.f64 	%f18, %fd7;
	cvta.to.global.u64 	%rd17, %rd2;
	add.s64 	%rd19, %rd17, %rd4;
	st.global.f32 	[%rd19], %f18;
$L__BB0_11:
	ret;

}


// ===== COMPILED SASS (sm_100) =====

	.target	sm_100

	.elftype	@"ET_EXEC"


//--------------------- .note.nv.tkinfo           --------------------------
	.section	.note.nv.tkinfo,"",@"SHT_NOTE"
	.sectionflags	@"SHF_NOTE_NV_TKINFO"
	.tkinfo
        /*0018*/ 	.word	0x00000002
        /*0030*/ 	.string	""
        /*0030*/ 	.string	"ptxas"
        /*0030*/ 	.string	"Cuda compilation tools, release 13.0, V13.0.88"
        /*0030*/ 	.string	"Build cuda_13.0.r13.0/compiler.36424714_0"
        /*0030*/ 	.string	"-arch sm_100 -m 64 "



//--------------------- .note.nv.cuinfo           --------------------------
	.section	.note.nv.cuinfo,"",@"SHT_NOTE"
	.sectionflags	@"SHF_NOTE_NV_CUINFO"
        /*0018*/ 	.short	0x0002
        /*001a*/ 	.short	0x0064
        /*001c*/ 	.short	0x0082
	.zero		2


//--------------------- .nv.info                  --------------------------
	.section	.nv.info,"",@"SHT_CUDA_INFO"
	.align	4


	//----- nvinfo : EIATTR_REGCOUNT
	.align		4
        /*0000*/ 	.byte	0x04, 0x2f
        /*0002*/ 	.short	(.L_1 - .L_0)
	.align		4
.L_0:
        /*0004*/ 	.word	index@(_Z13evolve_kerneliiPKfPfiifff)
        /*0008*/ 	.word	0x0000001c


	//----- nvinfo : EIATTR_FRAME_SIZE
	.align		4
.L_1:
        /*000c*/ 	.byte	0x04, 0x11
        /*000e*/ 	.short	(.L_3 - .L_2)
	.align		4
.L_2:
        /*0010*/ 	.word	index@($__internal_0_$__cuda_sm20_div_rn_f64_full)
        /*0014*/ 	.word	0x00000000


	//----- nvinfo : EIATTR_FRAME_SIZE
	.align		4
.L_3:
        /*0018*/ 	.byte	0x04, 0x11
        /*001a*/ 	.short	(.L_5 - .L_4)
	.align		4
.L_4:
        /*001c*/ 	.word	index@(_Z13evolve_kerneliiPKfPfiifff)
        /*0020*/ 	.word	0x00000000


	//----- nvinfo : EIATTR_MIN_STACK_SIZE
	.align		4
.L_5:
        /*0024*/ 	.byte	0x04, 0x12
        /*0026*/ 	.short	(.L_7 - .L_6)
	.align		4
.L_6:
        /*0028*/ 	.word	index@(_Z13evolve_kerneliiPKfPfiifff)
        /*002c*/ 	.word	0x00000000
.L_7:


//--------------------- .nv.compat                --------------------------
	.section	.nv.compat,"",@"SHT_CUDA_COMPAT_INFO"
	.align	4
        /*0000*/ 	.byte	0x02, 0x09, 0x00, 0x00, 0x02, 0x02, 0x01, 0x00, 0x02, 0x05, 0x05, 0x00, 0x03, 0x07, 0x01, 0x01
        /*0010*/ 	.byte	0x02, 0x03, 0x00, 0x00, 0x02, 0x06, 0x01, 0x00, 0x04, 0x0b, 0x08, 0x00, 0x01, 0x00, 0x00, 0x00
        /*0020*/ 	.byte	0x00, 0x00, 0x00, 0x00


//--------------------- .nv.info._Z13evolve_kerneliiPKfPfiifff --------------------------
	.section	.nv.info._Z13evolve_kerneliiPKfPfiifff,"",@"SHT_CUDA_INFO"
	.sectionflags	@""
	.align	4


	//----- nvinfo : EIATTR_CUDA_API_VERSION
	.align		4
        /*0000*/ 	.byte	0x04, 0x37
        /*0002*/ 	.short	(.L_9 - .L_8)
.L_8:
        /*0004*/ 	.word	0x00000082


	//----- nvinfo : EIATTR_KPARAM_INFO
	.align		4
.L_9:
        /*0008*/ 	.byte	0x04, 0x17
        /*000a*/ 	.short	(.L_11 - .L_10)
.L_10:
        /*000c*/ 	.word	0x00000000
        /*0010*/ 	.short	0x0008
        /*0012*/ 	.short	0x0028
        /*0014*/ 	.byte	0x00, 0xf0, 0x11, 0x00


	//----- nvinfo : EIATTR_KPARAM_INFO
	.align		4
.L_11:
        /*0018*/ 	.byte	0x04, 0x17
        /*001a*/ 	.short	(.L_13 - .L_12)
.L_12:
        /*001c*/ 	.word	0x00000000
        /*0020*/ 	.short	0x0007
        /*0022*/ 	.short	0x0024
        /*0024*/ 	.byte	0x00, 0xf0, 0x11, 0x00


	//----- nvinfo : EIATTR_KPARAM_INFO
	.align		4
.L_13:
        /*0028*/ 	.byte	0x04, 0x17
        /*002a*/ 	.short	(.L_15 - .L_14)
.L_14:
        /*002c*/ 	.word	0x00000000
        /*0030*/ 	.short	0x0006
        /*0032*/ 	.short	0x0020
        /*0034*/ 	.byte	0x00, 0xf0, 0x11, 0x00


	//----- nvinfo : EIATTR_KPARAM_INFO
	.align		4
.L_15:
        /*0038*/ 	.byte	0x04, 0x17
        /*003a*/ 	.short	(.L_17 - .L_16)
.L_16:
        /*003c*/ 	.word	0x00000000
        /*0040*/ 	.short	0x0005
        /*0042*/ 	.short	0x001c
        /*0044*/ 	.byte	0x00, 0xf0, 0x11, 0x00


	//----- nvinfo : EIATTR_KPARAM_INFO
	.align		4
.L_17:
        /*0048*/ 	.byte	0x04, 0x17
        /*004a*/ 	.short	(.L_19 - .L_18)
.L_18:
        /*004c*/ 	.word	0x00000000
        /*0050*/ 	.short	0x0004
        /*0052*/ 	.short	0x0018
        /*0054*/ 	.byte	0x00, 0xf0, 0x11, 0x00


	//----- nvinfo : EIATTR_KPARAM_INFO
	.align		4
.L_19:
        /*0058*/ 	.byte	0x04, 0x17
        /*005a*/ 	.short	(.L_21 - .L_20)
.L_20:
        /*005c*/ 	.word	0x00000000
        /*0060*/ 	.short	0x0003
        /*0062*/ 	.short	0x0010
        /*0064*/ 	.byte	0x00, 0xf5, 0x21, 0x00


	//----- nvinfo : EIATTR_KPARAM_INFO
	.align		4
.L_21:
        /*0068*/ 	.byte	0x04, 0x17
        /*006a*/ 	.short	(.L_23 - .L_22)
.L_22:
        /*006c*/ 	.word	0x00000000
        /*0070*/ 	.short	0x0002
        /*0072*/ 	.short	0x0008
        /*0074*/ 	.byte	0x00, 0xf5, 0x21, 0x00


	//----- nvinfo : EIATTR_KPARAM_INFO
	.align		4
.L_23:
        /*0078*/ 	.byte	0x04, 0x17
        /*007a*/ 	.short	(.L_25 - .L_24)
.L_24:
        /*007c*/ 	.word	0x00000000
        /*0080*/ 	.short	0x0001
        /*0082*/ 	.short	0x0004
        /*0084*/ 	.byte	0x00, 0xf0, 0x11, 0x00


	//----- nvinfo : EIATTR_KPARAM_INFO
	.align		4
.L_25:
        /*0088*/ 	.byte	0x04, 0x17
        /*008a*/ 	.short	(.L_27 - .L_26)
.L_26:
        /*008c*/ 	.word	0x00000000
        /*0090*/ 	.short	0x0000
        /*0092*/ 	.short	0x0000
        /*0094*/ 	.byte	0x00, 0xf0, 0x11, 0x00


	//----- nvinfo : EIATTR_SPARSE_MMA_MASK
	.align		4
.L_27:
        /*0098*/ 	.byte	0x03, 0x50
        /*009a*/ 	.short	0x0000


	//----- nvinfo : EIATTR_MAXREG_COUNT
	.align		4
        /*009c*/ 	.byte	0x03, 0x1b
        /*009e*/ 	.short	0x00ff


	//----- nvinfo : EIATTR_NUM_BARRIERS
	.align		4
        /*00a0*/ 	.byte	0x02, 0x4c
        /*00a2*/ 	.byte	0x01
	.zero		1


	//----- nvinfo : EIATTR_MERCURY_ISA_VERSION
	.align		4
        /*00a4*/ 	.byte	0x03, 0x5f
        /*00a6*/ 	.short	0x0101


	//----- nvinfo : EIATTR_VRC_CTA_INIT_COUNT
	.align		4
        /*00a8*/ 	.byte	0x02, 0x4a
	.zero		1
	.zero		1


	//----- nvinfo : EIATTR_EXIT_INSTR_OFFSETS
	.align		4
        /*00ac*/ 	.byte	0x04, 0x1c
        /*00ae*/ 	.short	(.L_29 - .L_28)


	//   ....[0]....
.L_28:
        /*00b0*/ 	.word	0x00000400


	//   ....[1]....
        /*00b4*/ 	.word	0x00000440


	//   ....[2]....
        /*00b8*/ 	.word	0x000006c0


	//----- nvinfo : EIATTR_CRS_STACK_SIZE
	.align		4
.L_29:
        /*00bc*/ 	.byte	0x04, 0x1e
        /*00be*/ 	.short	(.L_31 - .L_30)
.L_30:
        /*00c0*/ 	.word	0x00000000


	//----- nvinfo : EIATTR_CBANK_PARAM_SIZE
	.align		4
.L_31:
        /*00c4*/ 	.byte	0x03, 0x19
        /*00c6*/ 	.short	0x002c


	//----- nvinfo : EIATTR_PARAM_CBANK
	.align		4
        /*00c8*/ 	.byte	0x04, 0x0a
        /*00ca*/ 	.short	(.L_33 - .L_32)
	.align		4
.L_32:
        /*00cc*/ 	.word	index@(.nv.constant0._Z13evolve_kerneliiPKfPfiifff)
        /*00d0*/ 	.short	0x0380
        /*00d2*/ 	.short	0x002c


	//----- nvinfo : EIATTR_SW_WAR
	.align		4
.L_33:
        /*00d4*/ 	.byte	0x04, 0x36
        /*00d6*/ 	.short	(.L_35 - .L_34)
.L_34:
        /*00d8*/ 	.word	0x00000008
.L_35:


//--------------------- .nv.callgraph             --------------------------
	.section	.nv.callgraph,"",@"SHT_CUDA_CALLGRAPH"
	.align	4
	.sectionentsize	8
	.align		4
        /*0000*/ 	.word	0x00000000
	.align		4
        /*0004*/ 	.word	0xffffffff
	.align		4
        /*0008*/ 	.word	0x00000000
	.align		4
        /*000c*/ 	.word	0xfffffffe
	.align		4
        /*0010*/ 	.word	0x00000000
	.align		4
        /*0014*/ 	.word	0xfffffffd
	.align		4
        /*0018*/ 	.word	0x00000000
	.align		4
        /*001c*/ 	.word	0xfffffffc


//--------------------- .text._Z13evolve_kerneliiPKfPfiifff --------------------------
	.section	.text._Z13evolve_kerneliiPKfPfiifff,"ax",@progbits
	.align	128
        .global         _Z13evolve_kerneliiPKfPfiifff
        .type           _Z13evolve_kerneliiPKfPfiifff,@function
        .size           _Z13evolve_kerneliiPKfPfiifff,(.L_x_8 - _Z13evolve_kerneliiPKfPfiifff)
        .other          _Z13evolve_kerneliiPKfPfiifff,@"STO_CUDA_ENTRY STV_DEFAULT"
_Z13evolve_kerneliiPKfPfiifff:
.text._Z13evolve_kerneliiPKfPfiifff:
[----:B------:R-:W-:Y:S01]  /*0000*/  LDC R1, c[0x0][0x37c] ;  /* 0x0000df00ff017b82 */ /* 0x000fe20000000800 */
[----:B------:R-:W0:Y:S07]  /*0010*/  S2R R8, SR_TID.X ;  /* 0x0000000000087919 */ /* 0x000e2e0000002100 */
[----:B------:R-:W1:Y:S01]  /*0020*/  S2UR UR4, SR_CTAID.X ;  /* 0x00000000000479c3 */ /* 0x000e620000002500 */
[----:B------:R-:W2:Y:S01]  /*0030*/  LDCU.64 UR6, c[0x0][0x380] ;  /* 0x00007000ff0677ac */ /* 0x000ea20008000a00 */
[----:B------:R-:W3:Y:S01]  /*0040*/  S2R R7, SR_TID.Y ;  /* 0x0000000000077919 */ /* 0x000ee20000002200 */
[----:B------:R-:W4:Y:S05]  /*0050*/  LDCU UR8, c[0x0][0x39c] ;  /* 0x00007380ff0877ac */ /* 0x000f2a0008000800 */
[----:B------:R-:W1:Y:S08]  /*0060*/  LDC R10, c[0x0][0x360] ;  /* 0x0000d800ff0a7b82 */ /* 0x000e700000000800 */
[----:B------:R-:W5:Y:S08]  /*0070*/  S2UR UR5, SR_CTAID.Y ;  /* 0x00000000000579c3 */ /* 0x000f700000002600 */
[----:B------:R-:W5:Y:S01]  /*0080*/  LDC R14, c[0x0][0x364] ;  /* 0x0000d900ff0e7b82 */ /* 0x000f620000000800 */
[----:B0-----:R-:W-:-:S07]  /*0090*/  VIADD R0, R8, 0x1 ;  /* 0x0000000108007836 */ /* 0x001fce0000000000 */
[----:B------:R-:W0:Y:S01]  /*00a0*/  LDC.64 R4, c[0x0][0x388] ;  /* 0x0000e200ff047b82 */ /* 0x000e220000000a00 */
[----:B-1----:R-:W-:Y:S01]  /*00b0*/  IMAD R9, R10, UR4, RZ ;  /* 0x000000040a097c24 */ /* 0x002fe2000f8e02ff */
[----:B------:R-:W1:Y:S04]  /*00c0*/  LDCU UR4, c[0x0][0x398] ;  /* 0x00007300ff0477ac */ /* 0x000e680008000800 */
[----:B--2---:R-:W-:-:S04]  /*00d0*/  IADD3 R18, PT, PT, R9, UR6, R8 ;  /* 0x0000000609127c10 */ /* 0x004fc8000fffe008 */
[C---:B------:R-:W-:Y:S01]  /*00e0*/  ISETP.NE.AND P3, PT, R18.reuse, RZ, PT ;  /* 0x000000ff1200720c */ /* 0x040fe20003f65270 */
[----:B----4-:R-:W-:-:S03]  /*00f0*/  IMAD R13, R18, UR8, RZ ;  /* 0x00000008120d7c24 */ /* 0x010fc6000f8e02ff */
[C---:B---3--:R-:W-:Y:S01]  /*0100*/  ISETP.NE.OR P0, PT, R7.reuse, RZ, !P3 ;  /* 0x000000ff0700720c */ /* 0x048fe20005f05670 */
[----:B-----5:R-:W-:Y:S01]  /*0110*/  IMAD R12, R14, UR5, RZ ;  /* 0x000000050e0c7c24 */ /* 0x020fe2000f8e02ff */
[----:B------:R-:W-:Y:S02]  /*0120*/  ISETP.NE.OR P3, PT, R7, 0xf, !P3 ;  /* 0x0000000f0700780c */ /* 0x000fe40005f65670 */
[----:B------:R-:W-:Y:S02]  /*0130*/  ISETP.GE.OR P0, PT, R18, UR8, P0 ;  /* 0x0000000812007c0c */ /* 0x000fe40008706670 */
[----:B------:R-:W-:Y:S01]  /*0140*/  IADD3 R6, PT, PT, R12, UR7, R7 ;  /* 0x000000070c067c10 */ /* 0x000fe2000fffe007 */
[----:B------:R-:W2:Y:S01]  /*0150*/  LDCU.64 UR6, c[0x0][0x358] ;  /* 0x00006b00ff0677ac */ /* 0x000ea20008000a00 */
[----:B------:R-:W-:Y:S02]  /*0160*/  ISETP.GE.OR P3, PT, R18, UR8, P3 ;  /* 0x0000000812007c0c */ /* 0x000fe40009f66670 */
[----:B------:R-:W-:-:S04]  /*0170*/  ISETP.NE.AND P2, PT, R6, RZ, PT ;  /* 0x000000ff0600720c */ /* 0x000fc80003f45270 */
[----:B------:R-:W-:Y:S02]  /*0180*/  ISETP.NE.OR P1, PT, R8, RZ, !P2 ;  /* 0x000000ff0800720c */ /* 0x000fe40005725670 */
[----:B------:R-:W-:Y:S01]  /*0190*/  ISETP.NE.OR P2, PT, R0, 0x10, !P2 ;  /* 0x000000100000780c */ /* 0x000fe20005745670 */
[----:B------:R-:W3:Y:S01]  /*01a0*/  @!P0 LDC.64 R2, c[0x0][0x388] ;  /* 0x0000e200ff028b82 */ /* 0x000ee20000000a00 */
[C---:B------:R-:W-:Y:S01]  /*01b0*/  ISETP.GE.OR P1, PT, R6.reuse, UR8, P1 ;  /* 0x0000000806007c0c */ /* 0x040fe20008f26670 */
[C---:B------:R-:W-:Y:S01]  /*01c0*/  IMAD.IADD R0, R6.reuse, 0x1, R13 ;  /* 0x0000000106007824 */ /* 0x040fe200078e020d */
[----:B------:R-:W-:Y:S02]  /*01d0*/  ISETP.GE.OR P2, PT, R6, UR8, P2 ;  /* 0x0000000806007c0c */ /* 0x000fe40009746670 */
[----:B------:R-:W-:-:S04]  /*01e0*/  @!P0 IADD3 R16, P4, PT, R12, R13, RZ ;  /* 0x0000000d0c108210 */ /* 0x000fc80007f9e0ff */
[C---:B------:R-:W-:Y:S02]  /*01f0*/  @!P0 LEA.HI.X.SX32 R17, R13.reuse, RZ, 0x1, P4 ;  /* 0x000000ff0d118211 */ /* 0x040fe400020f0eff */
[----:B------:R-:W-:-:S03]  /*0200*/  @!P3 IADD3 R13, PT, PT, R13, R12, R14 ;  /* 0x0000000c0d0db210 */ /* 0x000fc60007ffe00e */
[C---:B------:R-:W-:Y:S02]  /*0210*/  @!P1 VIADD R15, R9.reuse, 0xffffffff ;  /* 0xffffffff090f9836 */ /* 0x040fe40000000000 */
[----:B------:R-:W-:Y:S02]  /*0220*/  @!P2 IMAD.IADD R9, R9, 0x1, R10 ;  /* 0x000000010909a824 */ /* 0x000fe400078e020a */
[--C-:B------:R-:W-:Y:S02]  /*0230*/  @!P1 IMAD R15, R15, UR8, R6.reuse ;  /* 0x000000080f0f9c24 */ /* 0x100fe4000f8e0206 */
[----:B------:R-:W-:Y:S02]  /*0240*/  @!P2 IMAD R9, R9, UR8, R6 ;  /* 0x000000080909ac24 */ /* 0x000fe4000f8e0206 */
[----:B0-----:R-:W-:Y:S01]  /*0250*/  IMAD.WIDE R10, R0, 0x4, R4 ;  /* 0x00000004000a7825 */ /* 0x001fe200078e0204 */
[----:B---3--:R-:W-:-:S03]  /*0260*/  @!P0 LEA R2, P4, R16, R2, 0x2 ;  /* 0x0000000210028211 */ /* 0x008fc600078810ff */
[----:B------:R-:W-:Y:S01]  /*0270*/  @!P3 IMAD.WIDE R12, R13, 0x4, R4 ;  /* 0x000000040d0cb825 */ /* 0x000fe200078e0204 */
[----:B------:R-:W-:Y:S01]  /*0280*/  @!P0 LEA.HI.X R3, R16, R3, R17, 0x2, P4 ;  /* 0x0000000310038211 */ /* 0x000fe200020f1411 */
[----:B--2---:R-:W2:Y:S02]  /*0290*/  LDG.E R10, desc[UR6][R10.64] ;  /* 0x000000060a0a7981 */ /* 0x004ea4000c1e1900 */
[--C-:B------:R-:W-:Y:S02]  /*02a0*/  @!P1 IMAD.WIDE R14, R15, 0x4, R4.reuse ;  /* 0x000000040f0e9825 */ /* 0x100fe400078e0204 */
[----:B------:R-:W3:Y:S02]  /*02b0*/  @!P3 LDG.E R13, desc[UR6][R12.64] ;  /* 0x000000060c0db981 */ /* 0x000ee4000c1e1900 */
[----:B------:R-:W-:Y:S02]  /*02c0*/  @!P2 IMAD.WIDE R4, R9, 0x4, R4 ;  /* 0x000000040904a825 */ /* 0x000fe400078e0204 */
[----:B------:R-:W4:Y:S04]  /*02d0*/  @!P0 LDG.E R3, desc[UR6][R2.64+-0x4] ;  /* 0xfffffc0602038981 */ /* 0x000f28000c1e1900 */
[----:B------:R-:W5:Y:S04]  /*02e0*/  @!P1 LDG.E R14, desc[UR6][R14.64] ;  /* 0x000000060e0e9981 */ /* 0x000f68000c1e1900 */
[----:B------:R-:W5:Y:S01]  /*02f0*/  @!P2 LDG.E R4, desc[UR6][R4.64] ;  /* 0x000000060404a981 */ /* 0x000f62000c1e1900 */
[----:B------:R-:W0:Y:S01]  /*0300*/  S2R R17, SR_CgaCtaId ;  /* 0x0000000000117919 */ /* 0x000e220000008800 */
[----:B------:R-:W-:Y:S01]  /*0310*/  MOV R16, 0x400 ;  /* 0x0000040000107802 */ /* 0x000fe20000000f00 */
[----:B------:R-:W-:Y:S01]  /*0320*/  IMAD R9, R8, 0x12, R7 ;  /* 0x0000001208097824 */ /* 0x000fe200078e0207 */
[----:B-1----:R-:W-:-:S06]  /*0330*/  UIADD3 UR4, UPT, UPT, UR4, -0x1, URZ ;  /* 0xffffffff04047890 */ /* 0x002fcc000fffe0ff */
[----:B------:R-:W-:Y:S02]  /*0340*/  ISETP.GE.AND P4, PT, R18, UR4, PT ;  /* 0x0000000412007c0c */ /* 0x000fe4000bf86270 */
[----:B0-----:R-:W-:-:S05]  /*0350*/  LEA R16, R17, R16, 0x18 ;  /* 0x0000001011107211 */ /* 0x001fca00078ec0ff */
[--C-:B------:R-:W-:Y:S02]  /*0360*/  IMAD R17, R9, 0x4, R16.reuse ;  /* 0x0000000409117824 */ /* 0x100fe400078e0210 */
[--C-:B------:R-:W-:Y:S02]  /*0370*/  IMAD R8, R8, 0x48, R16.reuse ;  /* 0x0000004808087824 */ /* 0x100fe400078e0210 */
[----:B------:R-:W-:Y:S01]  /*0380*/  IMAD R7, R7, 0x4, R16 ;  /* 0x0000000407077824 */ /* 0x000fe200078e0210 */
[----:B------:R-:W-:Y:S01]  /*0390*/  ISETP.LT.OR P4, PT, R18, 0x1, P4 ;  /* 0x000000011200780c */ /* 0x000fe20002781670 */
[----:B--2---:R0:W-:Y:S04]  /*03a0*/  STS [R17+0x4c], R10 ;  /* 0x00004c0a11007388 */ /* 0x0041e80000000800 */
[----:B---3--:R0:W-:Y:S04]  /*03b0*/  @!P3 STS [R8+0x8c], R13 ;  /* 0x00008c0d0800b388 */ /* 0x0081e80000000800 */
[----:B----4-:R0:W-:Y:S04]  /*03c0*/  @!P0 STS [R8+0x48], R3 ;  /* 0x0000480308008388 */ /* 0x0101e80000000800 */
[----:B-----5:R0:W-:Y:S04]  /*03d0*/  @!P1 STS [R7+0x4], R14 ;  /* 0x0000040e07009388 */ /* 0x0201e80000000800 */
[----:B------:R0:W-:Y:S01]  /*03e0*/  @!P2 STS [R7+0x4cc], R4 ;  /* 0x0004cc040700a388 */ /* 0x0001e20000000800 */
[----:B------:R-:W-:Y:S06]  /*03f0*/  BAR.SYNC.DEFER_BLOCKING 0x0 ;  /* 0x0000000000007b1d */ /* 0x000fec0000010000 */
[----:B------:R-:W-:Y:S05]  /*0400*/  @P4 EXIT ;  /* 0x000000000000494d */ /* 0x000fea0003800000 */
[----:B------:R-:W-:-:S06]  /*0410*/  UIADD3 UR4, UPT, UPT, UR8, -0x1, URZ ;  /* 0xffffffff08047890 */ /* 0x000fcc000fffe0ff */
[----:B------:R-:W-:-:S04]  /*0420*/  ISETP.GE.AND P0, PT, R6, UR4, PT ;  /* 0x0000000406007c0c */ /* 0x000fc8000bf06270 */
[----:B------:R-:W-:-:S13]  /*0430*/  ISETP.LT.OR P0, PT, R6, 0x1, P0 ;  /* 0x000000010600780c */ /* 0x000fda0000701670 */
[----:B------:R-:W-:Y:S05]  /*0440*/  @P0 EXIT ;  /* 0x000000000000094d */ /* 0x000fea0003800000 */
[----:B------:R-:W1:Y:S01]  /*0450*/  LDCU.64 UR4, c[0x0][0x3a0] ;  /* 0x00007400ff0477ac */ /* 0x000e620008000a00 */
[----:B------:R-:W-:Y:S01]  /*0460*/  LDS R5, [R17+0x4] ;  /* 0x0000040011057984 */ /* 0x000fe20000000800 */
[----:B------:R-:W-:Y:S01]  /*0470*/  IMAD.MOV.U32 R2, RZ, RZ, 0x1 ;  /* 0x00000001ff027424 */ /* 0x000fe200078e00ff */
[----:B------:R-:W2:Y:S01]  /*0480*/  LDC R15, c[0x0][0x3a8] ;  /* 0x0000ea00ff0f7b82 */ /* 0x000ea20000000800 */
[----:B------:R-:W-:Y:S01]  /*0490*/  BSSY.RECONVERGENT B0, `(.L_x_0) ;  /* 0x000001d000007945 */ /* 0x000fe20003800200 */
[----:B------:R-:W3:Y:S04]  /*04a0*/  LDS R12, [R17+0x94] ;  /* 0x00009400110c7984 */ /* 0x000ee80000000800 */
[----:B0-----:R-:W0:Y:S04]  /*04b0*/  LDS R8, [R17+0x48] ;  /* 0x0000480011087984 */ /* 0x001e280000000800 */
[----:B------:R-:W4:Y:S04]  /*04c0*/  LDS R9, [R17+0x50] ;  /* 0x0000500011097984 */ /* 0x000f280000000800 */
[----:B------:R-:W5:Y:S01]  /*04d0*/  LDS R4, [R17+0x4c] ;  /* 0x00004c0011047984 */ /* 0x000f620000000800 */
[----:B-1----:R-:W1:Y:S08]  /*04e0*/  F2F.F64.F32 R10, UR5 ;  /* 0x00000005000a7d10 */ /* 0x002e700008201800 */
[----:B-1----:R-:W1:Y:S01]  /*04f0*/  MUFU.RCP64H R3, R11 ;  /* 0x0000000b00037308 */ /* 0x002e620000001800 */
[----:B---3--:R-:W-:-:S04]  /*0500*/  FADD R5, R5, R12 ;  /* 0x0000000c05057221 */ /* 0x008fc80000000000 */
[----:B0-----:R-:W-:Y:S01]  /*0510*/  FADD R8, R8, R5 ;  /* 0x0000000508087221 */ /* 0x001fe20000000000 */
[----:B-1----:R-:W-:-:S03]  /*0520*/  DFMA R6, -R10, R2, 1 ;  /* 0x3ff000000a06742b */ /* 0x002fc60000000102 */
[----:B----4-:R-:W-:Y:S01]  /*0530*/  FADD R14, R9, R8 ;  /* 0x00000008090e7221 */ /* 0x010fe20000000000 */
[----:B-----5:R-:W-:Y:S04]  /*0540*/  F2F.F64.F32 R4, R4 ;  /* 0x0000000400047310 */ /* 0x020fe80000201800 */
[----:B------:R-:W-:-:S04]  /*0550*/  DFMA R6, R6, R6, R6 ;  /* 0x000000060606722b */ /* 0x000fc80000000006 */
[----:B------:R-:W0:Y:S04]  /*0560*/  F2F.F64.F32 R8, R14 ;  /* 0x0000000e00087310 */ /* 0x000e280000201800 */
[----:B------:R-:W-:-:S08]  /*0570*/  DFMA R6, R2, R6, R2 ;  /* 0x000000060206722b */ /* 0x000fd00000000002 */
[----:B------:R-:W-:Y:S02]  /*0580*/  DFMA R2, -R10, R6, 1 ;  /* 0x3ff000000a02742b */ /* 0x000fe40000000106 */
[----:B0-----:R-:W-:-:S06]  /*0590*/  DFMA R8, R4, -4, R8 ;  /* 0xc01000000408782b */ /* 0x001fcc0000000008 */
[----:B------:R-:W-:-:S08]  /*05a0*/  DFMA R2, R6, R2, R6 ;  /* 0x000000020602722b */ /* 0x000fd00000000006 */
[----:B------:R-:W-:Y:S01]  /*05b0*/  DMUL R6, R8, R2 ;  /* 0x0000000208067228 */ /* 0x000fe20000000000 */
[----:B------:R-:W-:-:S07]  /*05c0*/  FSETP.GEU.AND P1, PT, |R9|, 6.5827683646048100446e-37, PT ;  /* 0x036000000900780b */ /* 0x000fce0003f2e200 */
[----:B------:R-:W-:-:S08]  /*05d0*/  DFMA R12, -R10, R6, R8 ;  /* 0x000000060a0c722b */ /* 0x000fd00000000108 */
[----:B------:R-:W-:Y:S01]  /*05e0*/  DFMA R2, R2, R12, R6 ;  /* 0x0000000c0202722b */ /* 0x000fe20000000006 */
[----:B--2---:R-:W-:-:S06]  /*05f0*/  FMUL R6, R15, UR4 ;  /* 0x000000040f067c20 */ /* 0x004fcc0008400000 */
[----:B------:R-:W0:Y:S03]  /*0600*/  F2F.F64.F32 R6, R6 ;  /* 0x0000000600067310 */ /* 0x000e260000201800 */
[----:B------:R-:W-:-:S05]  /*0610*/  FFMA R12, RZ, R11, R3 ;  /* 0x0000000bff0c7223 */ /* 0x000fca0000000003 */
[----:B------:R-:W-:-:S13]  /*0620*/  FSETP.GT.AND P0, PT, |R12|, 1.469367938527859385e-39, PT ;  /* 0x001000000c00780b */ /* 0x000fda0003f04200 */
[----:B0-----:R-:W-:Y:S05]  /*0630*/  @P0 BRA P1, `(.L_x_1) ;  /* 0x0000000000080947 */ /* 0x001fea0000800000 */
[----:B------:R-:W-:-:S07]  /*0640*/  MOV R14, 0x660 ;  /* 0x00000660000e7802 */ /* 0x000fce0000000f00 */
[----:B------:R-:W-:Y:S05]  /*0650*/  CALL.REL.NOINC `($__internal_0_$__cuda_sm20_div_rn_f64_full) ;  /* 0x00000000001c7944 */ /* 0x000fea0003c00000 */
.L_x_1:
[----:B------:R-:W-:Y:S05]  /*0660*/  BSYNC.RECONVERGENT B0 ;  /* 0x0000000000007941 */ /* 0x000fea0003800200 */
.L_x_0:
[----:B------:R-:W0:Y:S01]  /*0670*/  LDC.64 R8, c[0x0][0x390] ;  /* 0x0000e400ff087b82 */ /* 0x000e220000000a00 */
[----:B------:R-:W-:-:S10]  /*0680*/  DFMA R6, R6, R2, R4 ;  /* 0x000000020606722b */ /* 0x000fd40000000004 */
[----:B------:R-:W1:Y:S01]  /*0690*/  F2F.F32.F64 R7, R6 ;  /* 0x0000000600077310 */ /* 0x000e620000301000 */
[----:B0-----:R-:W-:-:S05]  /*06a0*/  IMAD.WIDE R2, R0, 0x4, R8 ;  /* 0x0000000400027825 */ /* 0x001fca00078e0208 */
[----:B-1----:R-:W-:Y:S01]  /*06b0*/  STG.E desc[UR6][R2.64], R7 ;  /* 0x0000000702007986 */ /* 0x002fe2000c101906 */
[----:B------:R-:W-:Y:S05]  /*06c0*/  EXIT ;  /* 0x000000000000794d */ /* 0x000fea0003800000 */
        .weak           $__internal_0_$__cuda_sm20_div_rn_f64_full
        .type           $__internal_0_$__cuda_sm20_div_rn_f64_full,@function
        .size           $__internal_0_$__cuda_sm20_div_rn_f64_full,(.L_x_8 - $__internal_0_$__cuda_sm20_div_rn_f64_full)
$__internal_0_$__cuda_sm20_div_rn_f64_full:
[C---:B------:R-:W-:Y:S01]  /*06d0*/  FSETP.GEU.AND P0, PT, |R11|.reuse, 1.469367938527859385e-39, PT ;  /* 0x001000000b00780b */ /* 0x040fe20003f0e200 */
[----:B------:R-:W-:Y:S01]  /*06e0*/  IMAD.MOV.U32 R12, RZ, RZ, 0x1 ;  /* 0x00000001ff0c7424 */ /* 0x000fe200078e00ff */
[----:B------:R-:W-:Y:S01]  /*06f0*/  LOP3.LUT R2, R11, 0x800fffff, RZ, 0xc0, !PT ;  /* 0x800fffff0b027812 */ /* 0x000fe200078ec0ff */
[----:B------:R-:W-:Y:S01]  /*0700*/  BSSY.RECONVERGENT B1, `(.L_x_2) ;  /* 0x0000055000017945 */ /* 0x000fe20003800200 */
[C---:B------:R-:W-:Y:S02]  /*0710*/  FSETP.GEU.AND P2, PT, |R9|.reuse, 1.469367938527859385e-39, PT ;  /* 0x001000000900780b */ /* 0x040fe40003f4e200 */
[----:B------:R-:W-:Y:S01]  /*0720*/  LOP3.LUT R3, R2, 0x3ff00000, RZ, 0xfc, !PT ;  /* 0x3ff0000002037812 */ /* 0x000fe200078efcff */
[----:B------:R-:W-:Y:S01]  /*0730*/  IMAD.MOV.U32 R2, RZ, RZ, R10 ;  /* 0x000000ffff027224 */ /* 0x000fe200078e000a */
[----:B------:R-:W-:Y:S02]  /*0740*/  LOP3.LUT R15, R9, 0x7ff00000, RZ, 0xc0, !PT ;  /* 0x7ff00000090f7812 */ /* 0x000fe400078ec0ff */
[----:B------:R-:W-:-:S03]  /*0750*/  LOP3.LUT R22, R11, 0x7ff00000, RZ, 0xc0, !PT ;  /* 0x7ff000000b167812 */ /* 0x000fc600078ec0ff */
[----:B------:R-:W-:Y:S01]  /*0760*/  @!P0 DMUL R2, R10, 8.98846567431157953865e+307 ;  /* 0x7fe000000a028828 */ /* 0x000fe20000000000 */
[----:B------:R-:W-:-:S03]  /*0770*/  ISETP.GE.U32.AND P1, PT, R15, R22, PT ;  /* 0x000000160f00720c */ /* 0x000fc60003f26070 */
[----:B------:R-:W-:Y:S01]  /*0780*/  @!P2 LOP3.LUT R20, R11, 0x7ff00000, RZ, 0xc0, !PT ;  /* 0x7ff000000b14a812 */ /* 0x000fe200078ec0ff */
[----:B------:R-:W-:Y:S01]  /*0790*/  @!P2 IMAD.MOV.U32 R24, RZ, RZ, RZ ;  /* 0x000000ffff18a224 */ /* 0x000fe200078e00ff */
[----:B------:R-:W0:Y:S02]  /*07a0*/  MUFU.RCP64H R13, R3 ;  /* 0x00000003000d7308 */ /* 0x000e240000001800 */
[----:B------:R-:W-:Y:S01]  /*07b0*/  @!P2 ISETP.GE.U32.AND P3, PT, R15, R20, PT ;  /* 0x000000140f00a20c */ /* 0x000fe20003f66070 */
[----:B0-----:R-:W-:-:S08]  /*07c0*/  DFMA R16, R12, -R2, 1 ;  /* 0x3ff000000c10742b */ /* 0x001fd00000000802 */
[----:B------:R-:W-:Y:S01]  /*07d0*/  DFMA R18, R16, R16, R16 ;  /* 0x000000101012722b */ /* 0x000fe20000000010 */
[----:B------:R-:W-:-:S05]  /*07e0*/  IMAD.MOV.U32 R16, RZ, RZ, 0x1ca00000 ;  /* 0x1ca00000ff107424 */ /* 0x000fca00078e00ff */
[C---:B------:R-:W-:Y:S02]  /*07f0*/  @!P2 SEL R17, R16.reuse, 0x63400000, !P3 ;  /* 0x634000001011a807 */ /* 0x040fe40005800000 */
[----:B------:R-:W-:Y:S01]  /*0800*/  DFMA R18, R12, R18, R12 ;  /* 0x000000120c12722b */ /* 0x000fe2000000000c */
[----:B------:R-:W-:Y:S01]  /*0810*/  SEL R13, R16, 0x63400000, !P1 ;  /* 0x63400000100d7807 */ /* 0x000fe20004800000 */
[----:B------:R-:W-:Y:S01]  /*0820*/  IMAD.MOV.U32 R12, RZ, RZ, R8 ;  /* 0x000000ffff0c7224 */ /* 0x000fe200078e0008 */
[--C-:B------:R-:W-:Y:S02]  /*0830*/  @!P2 LOP3.LUT R17, R17, 0x80000000, R9.reuse, 0xf8, !PT ;  /* 0x800000001111a812 */ /* 0x100fe400078ef809 */
[----:B------:R-:W-:Y:S02]  /*0840*/  LOP3.LUT R13, R13, 0x800fffff, R9, 0xf8, !PT ;  /* 0x800fffff0d0d7812 */ /* 0x000fe400078ef809 */
[----:B------:R-:W-:Y:S01]  /*0850*/  @!P2 LOP3.LUT R25, R17, 0x100000, RZ, 0xfc, !PT ;  /* 0x001000001119a812 */ /* 0x000fe200078efcff */
[----:B------:R-:W-:-:S05]  /*0860*/  DFMA R20, R18, -R2, 1 ;  /* 0x3ff000001214742b */ /* 0x000fca0000000802 */
[----:B------:R-:W-:Y:S01]  /*0870*/  @!P2 DFMA R12, R12, 2, -R24 ;  /* 0x400000000c0ca82b */ /* 0x000fe20000000818 */
[----:B------:R-:W-:Y:S02]  /*0880*/  IMAD.MOV.U32 R24, RZ, RZ, R15 ;  /* 0x000000ffff187224 */ /* 0x000fe400078e000f */
[----:B------:R-:W-:Y:S01]  /*0890*/  DFMA R18, R18, R20, R18 ;  /* 0x000000141212722b */ /* 0x000fe20000000012 */
[----:B------:R-:W-:Y:S01]  /*08a0*/  IMAD.MOV.U32 R25, RZ, RZ, R22 ;  /* 0x000000ffff197224 */ /* 0x000fe200078e0016 */
[----:B------:R-:W-:-:S05]  /*08b0*/  @!P0 LOP3.LUT R25, R3, 0x7ff00000, RZ, 0xc0, !PT ;  /* 0x7ff0000003198812 */ /* 0x000fca00078ec0ff */
[----:B------:R-:W-:Y:S01]  /*08c0*/  @!P2 LOP3.LUT R24, R13, 0x7ff00000, RZ, 0xc0, !PT ;  /* 0x7ff000000d18a812 */ /* 0x000fe200078ec0ff */
[----:B------:R-:W-:-:S04]  /*08d0*/  DMUL R20, R18, R12 ;  /* 0x0000000c12147228 */ /* 0x000fc80000000000 */
[----:B------:R-:W-:-:S04]  /*08e0*/  VIADD R17, R24, 0xffffffff ;  /* 0xffffffff18117836 */ /* 0x000fc80000000000 */
[----:B------:R-:W-:Y:S01]  /*08f0*/  DFMA R22, R20, -R2, R12 ;  /* 0x800000021416722b */ /* 0x000fe2000000000c */
[----:B------:R-:W-:Y:S01]  /*0900*/  ISETP.GT.U32.AND P0, PT, R17, 0x7feffffe, PT ;  /* 0x7feffffe1100780c */ /* 0x000fe20003f04070 */
[----:B------:R-:W-:-:S05]  /*0910*/  VIADD R17, R25, 0xffffffff ;  /* 0xffffffff19117836 */ /* 0x000fca0000000000 */
[----:B------:R-:W-:Y:S01]  /*0920*/  ISETP.GT.U32.OR P0, PT, R17, 0x7feffffe, P0 ;  /* 0x7feffffe1100780c */ /* 0x000fe20000704470 */
[----:B------:R-:W-:-:S12]  /*0930*/  DFMA R18, R18, R22, R20 ;  /* 0x000000161212722b */ /* 0x000fd80000000014 */
[----:B------:R-:W-:Y:S05]  /*0940*/  @P0 BRA `(.L_x_3) ;  /* 0x00000000006c0947 */ /* 0x000fea0003800000 */
[----:B------:R-:W-:-:S04]  /*0950*/  LOP3.LUT R20, R11, 0x7ff00000, RZ, 0xc0, !PT ;  /* 0x7ff000000b147812 */ /* 0x000fc800078ec0ff */
[CC--:B------:R-:W-:Y:S02]  /*0960*/  VIADDMNMX R8, R15.reuse, -R20.reuse, 0xb9600000, !PT ;  /* 0xb96000000f087446 */ /* 0x0c0fe40007800914 */
[----:B------:R-:W-:Y:S01]  /*0970*/  ISETP.GE.U32.AND P0, PT, R15, R20, PT ;  /* 0x000000140f00720c */ /* 0x000fe20003f06070 */
[----:B------:R-:W-:Y:S01]  /*0980*/  IMAD.MOV.U32 R20, RZ, RZ, RZ ;  /* 0x000000ffff147224 */ /* 0x000fe200078e00ff */
[----:B------:R-:W-:Y:S02]  /*0990*/  VIMNMX R8, PT, PT, R8, 0x46a00000, PT ;  /* 0x46a0000008087848 */ /* 0x000fe40003fe0100 */
[----:B------:R-:W-:-:S05]  /*09a0*/  SEL R9, R16, 0x63400000, !P0 ;  /* 0x6340000010097807 */ /* 0x000fca0004000000 */
[----:B------:R-:W-:-:S04]  /*09b0*/  IMAD.IADD R8, R8, 0x1, -R9 ;  /* 0x0000000108087824 */ /* 0x000fc800078e0a09 */
[----:B------:R-:W-:-:S06]  /*09c0*/  VIADD R21, R8, 0x7fe00000 ;  /* 0x7fe0000008157836 */ /* 0x000fcc0000000000 */
[----:B------:R-:W-:-:S10]  /*09d0*/  DMUL R16, R18, R20 ;  /* 0x0000001412107228 */ /* 0x000fd40000000000 */
[----:B------:R-:W-:-:S13]  /*09e0*/  FSETP.GTU.AND P0, PT, |R17|, 1.469367938527859385e-39, PT ;  /* 0x001000001100780b */ /* 0x000fda0003f0c200 */
[----:B------:R-:W-:Y:S05]  /*09f0*/  @P0 BRA `(.L_x_4) ;  /* 0x0000000000940947 */ /* 0x000fea0003800000 */
[----:B------:R-:W-:Y:S01]  /*0a00*/  DFMA R2, R18, -R2, R12 ;  /* 0x800000021202722b */ /* 0x000fe2000000000c */
[----:B------:R-:W-:-:S09]  /*0a10*/  IMAD.MOV.U32 R20, RZ, RZ, RZ ;  /* 0x000000ffff147224 */ /* 0x000fd200078e00ff */
[C---:B------:R-:W-:Y:S02]  /*0a20*/  FSETP.NEU.AND P0, PT, R3.reuse, RZ, PT ;  /* 0x000000ff0300720b */ /* 0x040fe40003f0d000 */
[----:B------:R-:W-:-:S04]  /*0a30*/  LOP3.LUT R11, R3, 0x80000000, R11, 0x48, !PT ;  /* 0x80000000030b7812 */ /* 0x000fc800078e480b */
[----:B------:R-:W-:-:S07]  /*0a40*/  LOP3.LUT R21, R11, R21, RZ, 0xfc, !PT ;  /* 0x000000150b157212 */ /* 0x000fce00078efcff */
[----:B------:R-:W-:Y:S05]  /*0a50*/  @!P0 BRA `(.L_x_4) ;  /* 0x00000000007c8947 */ /* 0x000fea0003800000 */
[----:B------:R-:W-:Y:S02]  /*0a60*/  IMAD.MOV R3, RZ, RZ, -R8 ;  /* 0x000000ffff037224 */ /* 0x000fe400078e0a08 */
[----:B------:R-:W-:-:S06]  /*0a70*/  IMAD.MOV.U32 R2, RZ, RZ, RZ ;  /* 0x000000ffff027224 */ /* 0x000fcc00078e00ff */
[----:B------:R-:W-:Y:S02]  /*0a80*/  DFMA R2, R16, -R2, R18 ;  /* 0x800000021002722b */ /* 0x000fe40000000012 */
[----:B------:R-:W-:-:S04]  /*0a90*/  DMUL.RP R18, R18, R20 ;  /* 0x0000001412127228 */ /* 0x000fc80000008000 */
[----:B------:R-:W-:-:S04]  /*0aa0*/  IADD3 R2, PT, PT, -R8, -0x43300000, RZ ;  /* 0xbcd0000008027810 */ /* 0x000fc80007ffe1ff */
[----:B------:R-:W-:Y:S02]  /*0ab0*/  FSETP.NEU.AND P0, PT, |R3|, R2, PT ;  /* 0x000000020300720b */ /* 0x000fe40003f0d200 */
[----:B------:R-:W-:Y:S02]  /*0ac0*/  LOP3.LUT R11, R19, R11, RZ, 0x3c, !PT ;  /* 0x0000000b130b7212 */ /* 0x000fe400078e3cff */
[----:B------:R-:W-:Y:S02]  /*0ad0*/  FSEL R16, R18, R16, !P0 ;  /* 0x0000001012107208 */ /* 0x000fe40004000000 */
[----:B------:R-:W-:Y:S01]  /*0ae0*/  FSEL R17, R11, R17, !P0 ;  /* 0x000000110b117208 */ /* 0x000fe20004000000 */
[----:B------:R-:W-:Y:S06]  /*0af0*/  BRA `(.L_x_4) ;  /* 0x0000000000547947 */ /* 0x000fec0003800000 */
.L_x_3:
[----:B------:R-:W-:-:S14]  /*0b00*/  DSETP.NAN.AND P0, PT, R8, R8, PT ;  /* 0x000000080800722a */ /* 0x000fdc0003f08000 */
[----:B------:R-:W-:Y:S05]  /*0b10*/  @P0 BRA `(.L_x_5) ;  /* 0x0000000000440947 */ /* 0x000fea0003800000 */
[----:B------:R-:W-:-:S14]  /*0b20*/  DSETP.NAN.AND P0, PT, R10, R10, PT ;  /* 0x0000000a0a00722a */ /* 0x000fdc0003f08000 */
[----:B------:R-:W-:Y:S05]  /*0b30*/  @P0 BRA `(.L_x_6) ;  /* 0x0000000000300947 */ /* 0x000fea0003800000 */
[----:B------:R-:W-:Y:S01]  /*0b40*/  ISETP.NE.AND P0, PT, R24, R25, PT ;  /* 0x000000191800720c */ /* 0x000fe20003f05270 */
[----:B------:R-:W-:Y:S02]  /*0b50*/  IMAD.MOV.U32 R16, RZ, RZ, 0x0 ;  /* 0x00000000ff107424 */ /* 0x000fe400078e00ff */
[----:B------:R-:W-:-:S10]  /*0b60*/  IMAD.MOV.U32 R17, RZ, RZ, -0x80000 ;  /* 0xfff80000ff117424 */ /* 0x000fd400078e00ff */
[----:B------:R-:W-:Y:S05]  /*0b70*/  @!P0 BRA `(.L_x_4) ;  /* 0x0000000000348947 */ /* 0x000fea0003800000 */
[----:B------:R-:W-:Y:S02]  /*0b80*/  ISETP.NE.AND P0, PT, R24, 0x7ff00000, PT ;  /* 0x7ff000001800780c */ /* 0x000fe40003f05270 */
[----:B------:R-:W-:Y:S02]  /*0b90*/  LOP3.LUT R17, R9, 0x80000000, R11, 0x48, !PT ;  /* 0x8000000009117812 */ /* 0x000fe400078e480b */
[----:B------:R-:W-:-:S13]  /*0ba0*/  ISETP.EQ.OR P0, PT, R25, RZ, !P0 ;  /* 0x000000ff1900720c */ /* 0x000fda0004702670 */
[----:B------:R-:W-:Y:S01]  /*0bb0*/  @P0 LOP3.LUT R2, R17, 0x7ff00000, RZ, 0xfc, !PT ;  /* 0x7ff0000011020812 */ /* 0x000fe200078efcff */
[----:B------:R-:W-:Y:S02]  /*0bc0*/  @!P0 IMAD.MOV.U32 R16, RZ, RZ, RZ ;  /* 0x000000ffff108224 */ /* 0x000fe400078e00ff */
[----:B------:R-:W-:Y:S02]  /*0bd0*/  @P0 IMAD.MOV.U32 R16, RZ, RZ, RZ ;  /* 0x000000ffff100224 */ /* 0x000fe400078e00ff */
[----:B------:R-:W-:Y:S01]  /*0be0*/  @P0 IMAD.MOV.U32 R17, RZ, RZ, R2 ;  /* 0x000000ffff110224 */ /* 0x000fe200078e0002 */
[----:B------:R-:W-:Y:S06]  /*0bf0*/  BRA `(.L_x_4) ;  /* 0x0000000000147947 */ /* 0x000fec0003800000 */
.L_x_6:
[----:B------:R-:W-:Y:S01]  /*0c00*/  LOP3.LUT R17, R11, 0x80000, RZ, 0xfc, !PT ;  /* 0x000800000b117812 */ /* 0x000fe200078efcff */
[----:B------:R-:W-:Y:S01]  /*0c10*/  IMAD.MOV.U32 R16, RZ, RZ, R10 ;  /* 0x000000ffff107224 */ /* 0x000fe200078e000a */
[----:B------:R-:W-:Y:S06]  /*0c20*/  BRA `(.L_x_4) ;  /* 0x0000000000087947 */ /* 0x000fec0003800000 */
.L_x_5:
[----:B------:R-:W-:Y:S01]  /*0c30*/  LOP3.LUT R17, R9, 0x80000, RZ, 0xfc, !PT ;  /* 0x0008000009117812 */ /* 0x000fe200078efcff */
[----:B------:R-:W-:-:S07]  /*0c40*/  IMAD.MOV.U32 R16, RZ, RZ, R8 ;  /* 0x000000ffff107224 */ /* 0x000fce00078e0008 */
.L_x_4:
[----:B------:R-:W-:Y:S05]  /*0c50*/  BSYNC.RECONVERGENT B1 ;  /* 0x0000000000017941 */ /* 0x000fea0003800200 */
.L_x_2:
[----:B------:R-:W-:Y:S02]  /*0c60*/  IMAD.MOV.U32 R15, RZ, RZ, 0x0 ;  /* 0x00000000ff0f7424 */ /* 0x000fe400078e00ff */
[----:B------:R-:W-:Y:S02]  /*0c70*/  IMAD.MOV.U32 R2, RZ, RZ, R16 ;  /* 0x000000ffff027224 */ /* 0x000fe400078e0010 */
[----:B------:R-:W-:Y:S01]  /*0c80*/  IMAD.MOV.U32 R3, RZ, RZ, R17 ;  /* 0x000000ffff037224 */ /* 0x000fe200078e0011 */
[----:B------:R-:W-:Y:S06]  /*0c90*/  RET.REL.NODEC R14 `(_Z13evolve_kerneliiPKfPfiifff) ;  /* 0xfffffff00ed87950 */ /* 0x000fec0003c3ffff */
.L_x_7:
[----:B------:R-:W-:-:S00]  /*0ca0*/  BRA `(.L_x_7) ;  /* 0xfffffffc00fc7947 */ /* 0x000fc0000383ffff */
[----:B------:R-:W-:-:S00]  /*0cb0*/  NOP ;  /* 0x0000000000007918 */ /* 0x000fc00000000000 */
        /* <DEDUP_REMOVED lines=12> */
.L_x_8:


//--------------------- .nv.shared._Z13evolve_kerneliiPKfPfiifff --------------------------
	.section	.nv.shared._Z13evolve_kerneliiPKfPfiifff,"aw",@nobits
	.sectionflags	@""
	.align	4
.nv.shared._Z13evolve_kerneliiPKfPfiifff:
	.zero		2320


//--------------------- .nv.shared.reserved.0     --------------------------
	.section	.nv.shared.reserved.0,"aw",@nobits
	.weak		__nv_reservedSMEM_offset_0_alias
	.size		__nv_reservedSMEM_offset_0_alias, 0, 64
	.other		__nv_reservedSMEM_offset_0_alias,@"STO_CUDA_RESERVED_SHARED STV_DEFAULT"
__nv_reservedSMEM_offset_0_alias:
	.zero		0
	.zero		64


//--------------------- .nv.constant0._Z13evolve_kerneliiPKfPfiifff --------------------------
	.section	.nv.constant0._Z13evolve_kerneliiPKfPfiifff,"a",@progbits
	.sectionflags	@""
	.align	4
.nv.constant0._Z13evolve_kerneliiPKfPfiifff:
	.zero		940


//--------------------- SYMBOLS --------------------------

	.type		.nv.reservedSmem.offset0,@object
	.size		.nv.reservedSmem.offset0,0x4
	.type		.nv.reservedSmem.cap,@object
	.size		.nv.reservedSmem.cap,0x4
